	.headerflags	@"EF_CUDA_TEXMODE_UNIFIED EF_CUDA_64BIT_ADDRESS EF_CUDA_ACCELERATORS EF_CUDA_SM90 EF_CUDA_VIRTUAL_SM(EF_CUDA_SM90)"
	.elftype	@"ET_EXEC"


//--------------------- .nv.info                  --------------------------
	.section	.nv.info,"",@"SHT_CUDA_INFO"
	.align	4


	//----- nvinfo : EIATTR_REGCOUNT
	.align		4
        /*0000*/ 	.byte	0x04, 0x2f
        /*0002*/ 	.short	(.L_1 - .L_0)
	.align		4
.L_0:
        /*0004*/ 	.word	index@(triton_mm)
        /*0008*/ 	.word	0x00000072


	//----- nvinfo : EIATTR_MIN_STACK_SIZE
	.align		4
.L_1:
        /*000c*/ 	.byte	0x04, 0x12
        /*000e*/ 	.short	(.L_3 - .L_2)
	.align		4
.L_2:
        /*0010*/ 	.word	index@(triton_mm)
        /*0014*/ 	.word	0x00000000


	//----- nvinfo : EIATTR_FRAME_SIZE
	.align		4
.L_3:
        /*0018*/ 	.byte	0x04, 0x11
        /*001a*/ 	.short	(.L_5 - .L_4)
	.align		4
.L_4:
        /*001c*/ 	.word	index@(triton_mm)
        /*0020*/ 	.word	0x00000000


	//----- nvinfo : EIATTR_MIN_STACK_SIZE
	.align		4
.L_5:
        /*0024*/ 	.byte	0x04, 0x12
        /*0026*/ 	.short	(.L_7 - .L_6)
	.align		4
.L_6:
        /*0028*/ 	.word	index@(triton_mm)
        /*002c*/ 	.word	0x00000000
.L_7:


//--------------------- .nv.info.triton_mm        --------------------------
	.section	.nv.info.triton_mm,"",@"SHT_CUDA_INFO"
	.sectionflags	@""
	.align	4


	//----- nvinfo : EIATTR_CUDA_API_VERSION
	.align		4
        /*0000*/ 	.byte	0x04, 0x37
        /*0002*/ 	.short	(.L_9 - .L_8)
.L_8:
        /*0004*/ 	.word	0x0000007c


	//----- nvinfo : EIATTR_KPARAM_INFO
	.align		4
.L_9:
        /*0008*/ 	.byte	0x04, 0x17
        /*000a*/ 	.short	(.L_11 - .L_10)
.L_10:
        /*000c*/ 	.word	0x00000000
        /*0010*/ 	.short	0x0003
        /*0012*/ 	.short	0x0018
        /*0014*/ 	.byte	0x00, 0xf0, 0x11, 0x00


	//----- nvinfo : EIATTR_KPARAM_INFO
	.align		4
.L_11:
        /*0018*/ 	.byte	0x04, 0x17
        /*001a*/ 	.short	(.L_13 - .L_12)
.L_12:
        /*001c*/ 	.word	0x00000000
        /*0020*/ 	.short	0x0002
        /*0022*/ 	.short	0x0010
        /*0024*/ 	.byte	0x00, 0xf0, 0x21, 0x00


	//----- nvinfo : EIATTR_KPARAM_INFO
	.align		4
.L_13:
        /*0028*/ 	.byte	0x04, 0x17
        /*002a*/ 	.short	(.L_15 - .L_14)
.L_14:
        /*002c*/ 	.word	0x00000000
        /*0030*/ 	.short	0x0001
        /*0032*/ 	.short	0x0008
        /*0034*/ 	.byte	0x00, 0xf0, 0x21, 0x00


	//----- nvinfo : EIATTR_KPARAM_INFO
	.align		4
.L_15:
        /*0038*/ 	.byte	0x04, 0x17
        /*003a*/ 	.short	(.L_17 - .L_16)
.L_16:
        /*003c*/ 	.word	0x00000000
        /*0040*/ 	.short	0x0000
        /*0042*/ 	.short	0x0000
        /*0044*/ 	.byte	0x00, 0xf0, 0x21, 0x00


	//----- nvinfo : EIATTR_SPARSE_MMA_MASK
	.align		4
.L_17:
        /*0048*/ 	.byte	0x03, 0x50
        /*004a*/ 	.short	0x0000


	//----- nvinfo : EIATTR_MAXREG_COUNT
	.align		4
        /*004c*/ 	.byte	0x03, 0x1b
        /*004e*/ 	.short	0x00ff


	//----- nvinfo : EIATTR_COOP_GROUP_MASK_REGIDS
	.align		4
        /*0050*/ 	.byte	0x04, 0x29
        /*0052*/ 	.short	(.L_19 - .L_18)


	//   ....[0]....
.L_18:
        /*0054*/ 	.word	0xffffffff


	//----- nvinfo : EIATTR_COOP_GROUP_INSTR_OFFSETS
	.align		4
.L_19:
        /*0058*/ 	.byte	0x04, 0x28
        /*005a*/ 	.short	(.L_21 - .L_20)


	//   ....[0]....
.L_20:
        /*005c*/ 	.word	0x00001220


	//----- nvinfo : EIATTR_EXIT_INSTR_OFFSETS
	.align		4
.L_21:
        /*0060*/ 	.byte	0x04, 0x1c
        /*0062*/ 	.short	(.L_23 - .L_22)


	//   ....[0]....
.L_22:
        /*0064*/ 	.word	0x00000050


	//   ....[1]....
        /*0068*/ 	.word	0x00001dd0


	//   ....[2]....
        /*006c*/ 	.word	0x00001e20


	//----- nvinfo : EIATTR_MAX_THREADS
	.align		4
.L_23:
        /*0070*/ 	.byte	0x04, 0x05
        /*0072*/ 	.short	(.L_25 - .L_24)
.L_24:
        /*0074*/ 	.word	0x00000100
        /*0078*/ 	.word	0x00000001
        /*007c*/ 	.word	0x00000001


	//----- nvinfo : EIATTR_CBANK_PARAM_SIZE
	.align		4
.L_25:
        /*0080*/ 	.byte	0x03, 0x19
        /*0082*/ 	.short	0x001c


	//----- nvinfo : EIATTR_PARAM_CBANK
	.align		4
        /*0084*/ 	.byte	0x04, 0x0a
        /*0086*/ 	.short	(.L_27 - .L_26)
	.align		4
.L_26:
        /*0088*/ 	.word	index@(.nv.constant0.triton_mm)
        /*008c*/ 	.short	0x0210
        /*008e*/ 	.short	0x001c


	//----- nvinfo : EIATTR_SW_WAR
	.align		4
.L_27:
        /*0090*/ 	.byte	0x04, 0x36
        /*0092*/ 	.short	(.L_29 - .L_28)
.L_28:
        /*0094*/ 	.word	0x00000008
.L_29:


//--------------------- .nv.callgraph             --------------------------
	.section	.nv.callgraph,"",@"SHT_CUDA_CALLGRAPH"
	.align	4
	.sectionentsize	8
	.align		4
        /*0000*/ 	.word	0x00000000
	.align		4
        /*0004*/ 	.word	0xffffffff
	.align		4
        /*0008*/ 	.word	0x00000000
	.align		4
        /*000c*/ 	.word	0xfffffffe
	.align		4
        /*0010*/ 	.word	0x00000000
	.align		4
        /*0014*/ 	.word	0xfffffffd
	.align		4
        /*0018*/ 	.word	0x00000000
	.align		4
        /*001c*/ 	.word	0xfffffffc


//--------------------- .text.triton_mm           --------------------------
	.section	.text.triton_mm,"ax",@progbits
	.sectionflags	@"SHF_BARRIERS=1"
	.align	128
        .global         triton_mm
        .type           triton_mm,@function
        .size           triton_mm,(.L_x_2 - triton_mm)
        .other          triton_mm,@"STO_CUDA_ENTRY STV_DEFAULT"
triton_mm:
.text.triton_mm:
[----:B------:R-:W1:Y:S02]  /*0000*/  LDC R1, c[0x0][0x28] ;  /* 0x00000a00ff017b82 */ /* 0x000e640000000800 */
[----:B------:R-:W2:Y:S01]  /*0010*/  LDC R8, c[0x0][0x228] ;  /* 0x00008a00ff087b82 */ /* 0x000ea20000000800 */
[----:B------:R-:W-:-:S04]  /*0020*/  IMAD.MOV.U32 R3, RZ, RZ, 0xc00 ;  /* 0x00000c00ff037424 */ /* 0x000fc800078e00ff */
[----:B--2---:R-:W-:-:S05]  /*0030*/  IMAD R0, R8, R3, 0xc00000 ;  /* 0x00c0000008007424 */ /* 0x004fca00078e0203 */
[----:B------:R-:W-:-:S13]  /*0040*/  ISETP.NE.AND P0, PT, R0, RZ, PT ;  /* 0x000000ff0000720c */ /* 0x000fda0003f05270 */
[----:B------:R-:W-:Y:S05]  /*0050*/  @!P0 EXIT ;  /* 0x000000000000894d */ /* 0x000fea0003800000 */
[----:B------:R-:W2:Y:S01]  /*0060*/  S2R R12, SR_CTAID.X ;  /* 0x00000000000c7919 */ /* 0x000ea20000002500 */
[----:B------:R-:W-:Y:S01]  /*0070*/  VIADD R0, R8, 0x107f ;  /* 0x0000107f08007836 */ /* 0x000fe20000000000 */
[----:B------:R-:W3:Y:S01]  /*0080*/  S2UR UR14, SR_CgaCtaId ;  /* 0x00000000000e79c3 */ /* 0x000ee20000008800 */
[----:B------:R-:W-:Y:S01]  /*0090*/  UMOV UR4, 0x400 ;  /* 0x0000040000047882 */ /* 0x000fe20000000000 */
[----:B------:R-:W-:Y:S01]  /*00a0*/  ULDC.64 UR18, c[0x0][0x208] ;  /* 0x0000820000127ab9 */ /* 0x000fe20000000a00 */
[----:B------:R-:W-:Y:S02]  /*00b0*/  CS2R R38, SRZ ;  /* 0x0000000000267805 */ /* 0x000fe4000001ff00 */
[----:B------:R-:W-:Y:S02]  /*00c0*/  SHF.R.S32.HI R3, RZ, 0x1f, R0 ;  /* 0x0000001fff037819 */ /* 0x000fe40000011400 */
[----:B------:R-:W-:Y:S02]  /*00d0*/  CS2R R40, SRZ ;  /* 0x0000000000287805 */ /* 0x000fe4000001ff00 */
[----:B------:R-:W-:-:S02]  /*00e0*/  CS2R R42, SRZ ;  /* 0x00000000002a7805 */ /* 0x000fc4000001ff00 */
[----:B------:R-:W-:Y:S02]  /*00f0*/  CS2R R44, SRZ ;  /* 0x00000000002c7805 */ /* 0x000fe4000001ff00 */
[----:B------:R-:W-:Y:S01]  /*0100*/  LEA.HI R3, R3, R0, RZ, 0x7 ;  /* 0x0000000003037211 */ /* 0x000fe200078f38ff */
[----:B------:R-:W-:Y:S01]  /*0110*/  VIADD R0, R8, 0x1000 ;  /* 0x0000100008007836 */ /* 0x000fe20000000000 */
[----:B------:R-:W4:Y:S01]  /*0120*/  LDC.64 R32, c[0x0][0x218] ;  /* 0x00008600ff207b82 */ /* 0x000f220000000a00 */
[----:B------:R-:W-:Y:S02]  /*0130*/  CS2R R46, SRZ ;  /* 0x00000000002e7805 */ /* 0x000fe4000001ff00 */
[----:B------:R-:W-:Y:S02]  /*0140*/  CS2R R48, SRZ ;  /* 0x0000000000307805 */ /* 0x000fe4000001ff00 */
[----:B------:R-:W-:Y:S02]  /*0150*/  CS2R R50, SRZ ;  /* 0x0000000000327805 */ /* 0x000fe4000001ff00 */
[----:B------:R-:W-:-:S02]  /*0160*/  IABS R20, R0 ;  /* 0x0000000000147213 */ /* 0x000fc40000000000 */
[----:B------:R-:W-:Y:S02]  /*0170*/  CS2R R52, SRZ ;  /* 0x0000000000347805 */ /* 0x000fe4000001ff00 */
[----:B------:R-:W-:Y:S02]  /*0180*/  CS2R R54, SRZ ;  /* 0x0000000000367805 */ /* 0x000fe4000001ff00 */
[----:B------:R-:W-:Y:S01]  /*0190*/  CS2R R56, SRZ ;  /* 0x0000000000387805 */ /* 0x000fe2000001ff00 */
[----:B------:R-:W5:Y:S01]  /*01a0*/  I2F.RP R10, R20 ;  /* 0x00000014000a7306 */ /* 0x000f620000209400 */
[----:B------:R-:W-:Y:S02]  /*01b0*/  CS2R R58, SRZ ;  /* 0x00000000003a7805 */ /* 0x000fe4000001ff00 */
[----:B------:R-:W-:Y:S02]  /*01c0*/  CS2R R60, SRZ ;  /* 0x00000000003c7805 */ /* 0x000fe4000001ff00 */
[----:B------:R-:W-:-:S02]  /*01d0*/  CS2R R62, SRZ ;  /* 0x00000000003e7805 */ /* 0x000fc4000001ff00 */
[----:B------:R-:W-:Y:S02]  /*01e0*/  CS2R R64, SRZ ;  /* 0x0000000000407805 */ /* 0x000fe4000001ff00 */
[----:B------:R-:W-:Y:S01]  /*01f0*/  CS2R R66, SRZ ;  /* 0x0000000000427805 */ /* 0x000fe2000001ff00 */
[----:B---3--:R-:W-:Y:S01]  /*0200*/  UPRMT UR14, UR14, 0x654, UR4 ;  /* 0x000006540e0e7896 */ /* 0x008fe20008000004 */
[----:B------:R-:W-:Y:S02]  /*0210*/  CS2R R68, SRZ ;  /* 0x0000000000447805 */ /* 0x000fe4000001ff00 */
[----:B------:R-:W-:Y:S02]  /*0220*/  CS2R R70, SRZ ;  /* 0x0000000000467805 */ /* 0x000fe4000001ff00 */
[----:B------:R-:W-:Y:S02]  /*0230*/  CS2R R72, SRZ ;  /* 0x0000000000487805 */ /* 0x000fe4000001ff00 */
[----:B------:R-:W-:-:S02]  /*0240*/  CS2R R74, SRZ ;  /* 0x00000000004a7805 */ /* 0x000fc4000001ff00 */
[----:B------:R-:W-:Y:S01]  /*0250*/  CS2R R76, SRZ ;  /* 0x00000000004c7805 */ /* 0x000fe2000001ff00 */
[C---:B--2---:R-:W-:Y:S01]  /*0260*/  IMAD.HI R2, R12.reuse, 0x2aaaaaab, RZ ;  /* 0x2aaaaaab0c027827 */ /* 0x044fe200078e02ff */
[----:B------:R-:W-:Y:S02]  /*0270*/  ISETP.GE.AND P2, PT, R12, RZ, PT ;  /* 0x000000ff0c00720c */ /* 0x000fe40003f46270 */
[----:B------:R-:W-:Y:S01]  /*0280*/  CS2R R78, SRZ ;  /* 0x00000000004e7805 */ /* 0x000fe2000001ff00 */
[----:B-1---5:R-:W-:Y:S01]  /*0290*/  MUFU.RCP R10, R10 ;  /* 0x0000000a000a7308 */ /* 0x022fe20000001000 */
[----:B------:R-:W-:Y:S02]  /*02a0*/  CS2R R80, SRZ ;  /* 0x0000000000507805 */ /* 0x000fe4000001ff00 */
[----:B------:R-:W-:Y:S02]  /*02b0*/  SHF.R.U32.HI R5, RZ, 0x1f, R2 ;  /* 0x0000001fff057819 */ /* 0x000fe40000011602 */
[----:B------:R-:W-:-:S02]  /*02c0*/  CS2R R82, SRZ ;  /* 0x0000000000527805 */ /* 0x000fc4000001ff00 */
[----:B------:R-:W-:Y:S02]  /*02d0*/  CS2R R84, SRZ ;  /* 0x0000000000547805 */ /* 0x000fe4000001ff00 */
[----:B------:R-:W-:Y:S02]  /*02e0*/  CS2R R86, SRZ ;  /* 0x0000000000567805 */ /* 0x000fe4000001ff00 */
[----:B------:R-:W-:Y:S01]  /*02f0*/  LEA.HI.SX32 R5, R2, R5, 0x1b ;  /* 0x0000000502057211 */ /* 0x000fe200078fdaff */
[----:B------:R-:W-:Y:S01]  /*0300*/  UMOV UR15, 0x3 ;  /* 0x00000003000f7882 */ /* 0x000fe20000000000 */
[----:B------:R-:W-:Y:S01]  /*0310*/  UMOV UR16, 0xffffffff ;  /* 0xffffffff00107882 */ /* 0x000fe20000000000 */
[----:B------:R-:W-:Y:S01]  /*0320*/  UMOV UR4, URZ ;  /* 0x0000003f00047c82 */ /* 0x000fe20008000000 */
[----:B------:R-:W-:Y:S01]  /*0330*/  UMOV UR5, URZ ;  /* 0x0000003f00057c82 */ /* 0x000fe20008000000 */
[----:B------:R-:W-:-:S05]  /*0340*/  IMAD.SHL.U32 R4, R5, 0x8, RZ ;  /* 0x0000000805047824 */ /* 0x000fca00078e00ff */
[----:B------:R-:W-:-:S04]  /*0350*/  LEA.HI.SX32 R3, R3, -R4, 0x19 ;  /* 0x8000000403037211 */ /* 0x000fc800078fcaff */
[----:B------:R-:W-:-:S04]  /*0360*/  VIMNMX R6, R3, 0x8, PT ;  /* 0x0000000803067848 */ /* 0x000fc80003fe0100 */
[-C--:B------:R-:W-:Y:S02]  /*0370*/  IABS R14, R6.reuse ;  /* 0x00000006000e7213 */ /* 0x080fe40000000000 */
[----:B------:R-:W-:Y:S02]  /*0380*/  IABS R8, R6 ;  /* 0x0000000600087213 */ /* 0x000fe40000000000 */
[----:B------:R-:W1:Y:S03]  /*0390*/  I2F.RP R7, R14 ;  /* 0x0000000e00077306 */ /* 0x000e660000209400 */
[----:B------:R-:W-:-:S05]  /*03a0*/  IMAD.MOV R16, RZ, RZ, -R8 ;  /* 0x000000ffff107224 */ /* 0x000fca00078e0a08 */
[----:B-1----:R-:W1:Y:S02]  /*03b0*/  MUFU.RCP R7, R7 ;  /* 0x0000000700077308 */ /* 0x002e640000001000 */
[----:B-1----:R-:W-:Y:S01]  /*03c0*/  VIADD R2, R7, 0xffffffe ;  /* 0x0ffffffe07027836 */ /* 0x002fe20000000000 */
[----:B------:R-:W-:-:S05]  /*03d0*/  IABS R7, R12 ;  /* 0x0000000c00077213 */ /* 0x000fca0000000000 */
[----:B------:R1:W2:Y:S02]  /*03e0*/  F2I.FTZ.U32.TRUNC.NTZ R3, R2 ;  /* 0x0000000200037305 */ /* 0x0002a4000021f000 */
[----:B-1----:R-:W-:Y:S02]  /*03f0*/  IMAD.MOV.U32 R2, RZ, RZ, RZ ;  /* 0x000000ffff027224 */ /* 0x002fe400078e00ff */
[----:B--2---:R-:W-:-:S04]  /*0400*/  IMAD.MOV R9, RZ, RZ, -R3 ;  /* 0x000000ffff097224 */ /* 0x004fc800078e0a03 */
[----:B------:R-:W-:-:S04]  /*0410*/  IMAD R9, R9, R14, RZ ;  /* 0x0000000e09097224 */ /* 0x000fc800078e02ff */
[----:B------:R-:W-:-:S04]  /*0420*/  IMAD.HI.U32 R2, R3, R9, R2 ;  /* 0x0000000903027227 */ /* 0x000fc800078e0002 */
[----:B------:R-:W-:Y:S02]  /*0430*/  IMAD R9, R5, -0xc0, R12 ;  /* 0xffffff4005097824 */ /* 0x000fe400078e020c */
[----:B------:R-:W-:-:S03]  /*0440*/  IMAD.HI.U32 R3, R2, R7, RZ ;  /* 0x0000000702037227 */ /* 0x000fc600078e00ff */
[----:B------:R-:W-:Y:S01]  /*0450*/  IABS R8, R9 ;  /* 0x0000000900087213 */ /* 0x000fe20000000000 */
[----:B------:R-:W-:Y:S01]  /*0460*/  IMAD R5, R3, R16, R7 ;  /* 0x0000001003057224 */ /* 0x000fe200078e0207 */
[----:B------:R-:W-:Y:S01]  /*0470*/  LOP3.LUT R9, R9, R6, RZ, 0x3c, !PT ;  /* 0x0000000609097212 */ /* 0x000fe200078e3cff */
[----:B------:R-:W1:Y:S02]  /*0480*/  S2R R7, SR_TID.X ;  /* 0x0000000000077919 */ /* 0x000e640000002100 */
[----:B------:R-:W-:Y:S01]  /*0490*/  IMAD.MOV.U32 R3, RZ, RZ, R8 ;  /* 0x000000ffff037224 */ /* 0x000fe200078e0008 */
[----:B------:R-:W-:Y:S02]  /*04a0*/  ISETP.GT.U32.AND P0, PT, R14, R5, PT ;  /* 0x000000050e00720c */ /* 0x000fe40003f04070 */
[----:B------:R-:W-:Y:S01]  /*04b0*/  ISETP.GE.AND P4, PT, R9, RZ, PT ;  /* 0x000000ff0900720c */ /* 0x000fe20003f86270 */
[----:B------:R-:W-:-:S04]  /*04c0*/  IMAD.HI.U32 R8, R2, R3, RZ ;  /* 0x0000000302087227 */ /* 0x000fc800078e00ff */
[----:B------:R-:W-:Y:S02]  /*04d0*/  IMAD R2, R8, R16, R3 ;  /* 0x0000001008027224 */ /* 0x000fe400078e0203 */
[----:B------:R-:W-:-:S03]  /*04e0*/  VIADD R3, R10, 0xffffffe ;  /* 0x0ffffffe0a037836 */ /* 0x000fc60000000000 */
[C---:B------:R-:W-:Y:S01]  /*04f0*/  ISETP.GT.U32.AND P3, PT, R14.reuse, R2, PT ;  /* 0x000000020e00720c */ /* 0x040fe20003f64070 */
[----:B------:R-:W-:Y:S02]  /*0500*/  @!P0 IMAD.IADD R5, R5, 0x1, -R14 ;  /* 0x0000000105058824 */ /* 0x000fe400078e0a0e */
[----:B------:R-:W2:Y:S03]  /*0510*/  F2I.FTZ.U32.TRUNC.NTZ R3, R3 ;  /* 0x0000000300037305 */ /* 0x000ea6000021f000 */
[----:B------:R-:W-:-:S07]  /*0520*/  ISETP.GT.U32.AND P0, PT, R14, R5, PT ;  /* 0x000000050e00720c */ /* 0x000fce0003f04070 */
[--C-:B------:R-:W-:Y:S02]  /*0530*/  @!P3 IMAD.IADD R2, R2, 0x1, -R14.reuse ;  /* 0x000000010202b824 */ /* 0x100fe400078e0a0e */
[----:B------:R-:W-:Y:S01]  /*0540*/  @!P3 VIADD R8, R8, 0x1 ;  /* 0x000000010808b836 */ /* 0x000fe20000000000 */
[----:B-1----:R-:W-:Y:S02]  /*0550*/  SHF.R.U32.HI R10, RZ, 0x3, R7 ;  /* 0x00000003ff0a7819 */ /* 0x002fe40000011607 */
[----:B------:R-:W-:Y:S01]  /*0560*/  ISETP.GE.U32.AND P1, PT, R2, R14, PT ;  /* 0x0000000e0200720c */ /* 0x000fe20003f26070 */
[----:B------:R-:W-:Y:S01]  /*0570*/  @!P0 IMAD.IADD R5, R5, 0x1, -R14 ;  /* 0x0000000105058824 */ /* 0x000fe200078e0a0e */
[----:B------:R-:W-:Y:S01]  /*0580*/  ISETP.NE.AND P0, PT, R6, RZ, PT ;  /* 0x000000ff0600720c */ /* 0x000fe20003f05270 */
[----:B--2---:R-:W-:Y:S01]  /*0590*/  IMAD.MOV R2, RZ, RZ, -R3 ;  /* 0x000000ffff027224 */ /* 0x004fe200078e0a03 */
[----:B------:R-:W-:Y:S01]  /*05a0*/  LOP3.LUT R6, RZ, R6, RZ, 0x33, !PT ;  /* 0x00000006ff067212 */ /* 0x000fe200078e33ff */
[----:B------:R-:W-:Y:S01]  /*05b0*/  @!P2 IMAD.MOV R5, RZ, RZ, -R5 ;  /* 0x000000ffff05a224 */ /* 0x000fe200078e0a05 */
[----:B------:R-:W-:Y:S01]  /*05c0*/  SGXT.U32 R10, R10, 0x5 ;  /* 0x000000050a0a781a */ /* 0x000fe20000000000 */
[----:B------:R-:W-:Y:S01]  /*05d0*/  IMAD.MOV.U32 R9, RZ, RZ, R2 ;  /* 0x000000ffff097224 */ /* 0x000fe200078e0002 */
[--C-:B------:R-:W-:Y:S01]  /*05e0*/  SHF.R.U32.HI R99, RZ, 0x4, R7.reuse ;  /* 0x00000004ff637819 */ /* 0x100fe20000011607 */
[----:B------:R-:W-:Y:S01]  /*05f0*/  IMAD.MOV.U32 R2, RZ, RZ, RZ ;  /* 0x000000ffff027224 */ /* 0x000fe200078e00ff */
[----:B------:R-:W-:Y:S01]  /*0600*/  SEL R5, R6, R5, !P0 ;  /* 0x0000000506057207 */ /* 0x000fe20004000000 */
[----:B------:R-:W-:Y:S01]  /*0610*/  IMAD R9, R9, R20, RZ ;  /* 0x0000001409097224 */ /* 0x000fe200078e02ff */
[----:B------:R-:W-:Y:S01]  /*0620*/  SHF.R.U32.HI R98, RZ, 0x5, R7 ;  /* 0x00000005ff627819 */ /* 0x000fe20000011607 */
[----:B------:R-:W-:Y:S01]  /*0630*/  @P1 VIADD R8, R8, 0x1 ;  /* 0x0000000108081836 */ /* 0x000fe20000000000 */
[----:B------:R-:W-:Y:S01]  /*0640*/  SGXT.U32 R99, R99, 0x1 ;  /* 0x000000016363781a */ /* 0x000fe20000000000 */
[----:B------:R-:W-:Y:S01]  /*0650*/  IMAD.HI.U32 R9, R3, R9, R2 ;  /* 0x0000000903097227 */ /* 0x000fe200078e0002 */
[----:B------:R-:W-:-:S02]  /*0660*/  SHF.R.U32.HI R3, RZ, 0x4, R7 ;  /* 0x00000004ff037819 */ /* 0x000fc40000011607 */
[----:B------:R-:W-:Y:S01]  /*0670*/  LOP3.LUT R111, R98, 0x7fffffc, RZ, 0xc0, !PT ;  /* 0x07fffffc626f7812 */ /* 0x000fe200078ec0ff */
[----:B------:R-:W-:Y:S01]  /*0680*/  IMAD.IADD R2, R4, 0x1, R5 ;  /* 0x0000000104027824 */ /* 0x000fe200078e0205 */
[----:B------:R-:W-:Y:S01]  /*0690*/  IABS R4, R0 ;  /* 0x0000000000047213 */ /* 0x000fe20000000000 */
[----:B------:R-:W-:Y:S01]  /*06a0*/  @!P4 IMAD.MOV R8, RZ, RZ, -R8 ;  /* 0x000000ffff08c224 */ /* 0x000fe200078e0a08 */
[----:B------:R-:W-:Y:S01]  /*06b0*/  SGXT.U32 R3, R3, 0x4 ;  /* 0x000000040303781a */ /* 0x000fe20000000000 */
[----:B------:R-:W-:Y:S02]  /*06c0*/  IMAD.SHL.U32 R2, R2, 0x80, RZ ;  /* 0x0000008002027824 */ /* 0x000fe400078e00ff */
[----:B------:R-:W-:Y:S01]  /*06d0*/  IMAD.MOV R15, RZ, RZ, -R4 ;  /* 0x000000ffff0f7224 */ /* 0x000fe200078e0a04 */
[----:B------:R-:W-:Y:S02]  /*06e0*/  SEL R5, R6, R8, !P0 ;  /* 0x0000000806057207 */ /* 0x000fe40004000000 */
[----:B------:R-:W-:-:S02]  /*06f0*/  LOP3.LUT R4, R2, R10, RZ, 0xfc, !PT ;  /* 0x0000000a02047212 */ /* 0x000fc400078efcff */
[----:B------:R-:W-:Y:S01]  /*0700*/  LOP3.LUT R6, R2, 0x20, R10, 0xfe, !PT ;  /* 0x0000002002067812 */ /* 0x000fe200078efe0a */
[----:B------:R-:W-:Y:S01]  /*0710*/  IMAD.SHL.U32 R5, R5, 0x80, RZ ;  /* 0x0000008005057824 */ /* 0x000fe200078e00ff */
[----:B------:R-:W-:Y:S02]  /*0720*/  IABS R11, R4 ;  /* 0x00000004000b7213 */ /* 0x000fe40000000000 */
[----:B------:R-:W-:Y:S02]  /*0730*/  LOP3.LUT R3, R2, R3, RZ, 0xfc, !PT ;  /* 0x0000000302037212 */ /* 0x000fe400078efcff */
[----:B------:R-:W-:Y:S02]  /*0740*/  LOP3.LUT R8, R2, 0x40, R10, 0xfe, !PT ;  /* 0x0000004002087812 */ /* 0x000fe400078efe0a */
[----:B------:R-:W-:Y:S01]  /*0750*/  LOP3.LUT R22, R2, 0x60, R10, 0xfe, !PT ;  /* 0x0000006002167812 */ /* 0x000fe200078efe0a */
[----:B------:R-:W-:Y:S01]  /*0760*/  IMAD.HI.U32 R2, R9, R11, RZ ;  /* 0x0000000b09027227 */ /* 0x000fe200078e00ff */
[----:B------:R-:W-:-:S02]  /*0770*/  ISETP.GE.AND P2, PT, R6, RZ, PT ;  /* 0x000000ff0600720c */ /* 0x000fc40003f46270 */
[----:B------:R-:W-:Y:S01]  /*0780*/  IABS R6, R6 ;  /* 0x0000000600067213 */ /* 0x000fe20000000000 */
[----:B------:R-:W-:Y:S01]  /*0790*/  IMAD R11, R2, R15, R11 ;  /* 0x0000000f020b7224 */ /* 0x000fe200078e020b */
[----:B------:R-:W-:Y:S01]  /*07a0*/  ISETP.GE.AND P1, PT, R8, RZ, PT ;  /* 0x000000ff0800720c */ /* 0x000fe20003f26270 */
[----:B------:R-:W-:Y:S01]  /*07b0*/  IMAD.SHL.U32 R2, R7, 0x8, RZ ;  /* 0x0000000807027824 */ /* 0x000fe200078e00ff */
[----:B------:R-:W-:Y:S01]  /*07c0*/  IABS R14, R8 ;  /* 0x00000008000e7213 */ /* 0x000fe20000000000 */
[----:B------:R-:W-:Y:S01]  /*07d0*/  IMAD.MOV.U32 R8, RZ, RZ, R6 ;  /* 0x000000ffff087224 */ /* 0x000fe200078e0006 */
[----:B------:R-:W-:Y:S02]  /*07e0*/  IABS R12, R22 ;  /* 0x00000016000c7213 */ /* 0x000fe40000000000 */
[----:B------:R-:W-:Y:S01]  /*07f0*/  ISETP.GE.AND P0, PT, R4, RZ, PT ;  /* 0x000000ff0400720c */ /* 0x000fe20003f06270 */
[----:B------:R-:W-:Y:S01]  /*0800*/  IMAD.HI.U32 R4, R9, R8, RZ ;  /* 0x0000000809047227 */ /* 0x000fe200078e00ff */
[----:B------:R-:W-:-:S02]  /*0810*/  ISETP.GT.U32.AND P6, PT, R20, R11, PT ;  /* 0x0000000b1400720c */ /* 0x000fc40003fc4070 */
[----:B------:R-:W-:Y:S01]  /*0820*/  LOP3.LUT R25, R5, 0x40, R10, 0xfe, !PT ;  /* 0x0000004005197812 */ /* 0x000fe200078efe0a */
[C---:B------:R-:W-:Y:S01]  /*0830*/  IMAD.HI.U32 R6, R9.reuse, R14, RZ ;  /* 0x0000000e09067227 */ /* 0x040fe200078e00ff */
[----:B------:R-:W-:Y:S02]  /*0840*/  LOP3.LUT R26, R5, 0x20, R10, 0xfe, !PT ;  /* 0x00000020051a7812 */ /* 0x000fe400078efe0a */
[----:B------:R-:W-:Y:S01]  /*0850*/  LOP3.LUT R27, R5, 0x60, R10, 0xfe, !PT ;  /* 0x00000060051b7812 */ /* 0x000fe200078efe0a */
[----:B------:R-:W-:Y:S01]  /*0860*/  IMAD.HI.U32 R9, R9, R12, RZ ;  /* 0x0000000c09097227 */ /* 0x000fe200078e00ff */
[----:B------:R-:W-:Y:S02]  /*0870*/  LOP3.LUT R17, R2, 0x38, R7, 0x48, !PT ;  /* 0x0000003802117812 */ /* 0x000fe400078e4807 */
[----:B------:R-:W-:Y:S01]  /*0880*/  LOP3.LUT R24, R5, R10, RZ, 0xfc, !PT ;  /* 0x0000000a05187212 */ /* 0x000fe200078efcff */
[-C--:B------:R-:W-:Y:S01]  /*0890*/  IMAD R13, R4, R15.reuse, R8 ;  /* 0x0000000f040d7224 */ /* 0x080fe200078e0208 */
[----:B------:R-:W-:Y:S01]  /*08a0*/  LOP3.LUT R4, R10, 0x20, RZ, 0xfc, !PT ;  /* 0x000000200a047812 */ /* 0x000fe200078efcff */
[-C--:B------:R-:W-:Y:S01]  /*08b0*/  IMAD R14, R6, R15.reuse, R14 ;  /* 0x0000000f060e7224 */ /* 0x080fe200078e020e */
[----:B------:R-:W-:Y:S01]  /*08c0*/  LOP3.LUT R6, R10, 0x40, RZ, 0xfc, !PT ;  /* 0x000000400a067812 */ /* 0x000fe200078efcff */
[----:B------:R-:W-:Y:S01]  /*08d0*/  IMAD R15, R9, R15, R12 ;  /* 0x0000000f090f7224 */ /* 0x000fe200078e020c */
[C---:B------:R-:W-:Y:S01]  /*08e0*/  ISETP.GT.U32.AND P3, PT, R20.reuse, R13, PT ;  /* 0x0000000d1400720c */ /* 0x040fe20003f64070 */
[----:B------:R-:W-:Y:S01]  /*08f0*/  @!P6 IMAD.IADD R11, R11, 0x1, -R20 ;  /* 0x000000010b0be824 */ /* 0x000fe200078e0a14 */
[C---:B------:R-:W-:Y:S01]  /*0900*/  ISETP.GT.U32.AND P4, PT, R20.reuse, R14, PT ;  /* 0x0000000e1400720c */ /* 0x040fe20003f84070 */
[----:B------:R-:W-:Y:S01]  /*0910*/  IMAD.HI R16, R25, 0x2aaaaaab, RZ ;  /* 0x2aaaaaab19107827 */ /* 0x000fe200078e02ff */
[----:B------:R-:W-:-:S02]  /*0920*/  ISETP.GT.U32.AND P5, PT, R20, R15, PT ;  /* 0x0000000f1400720c */ /* 0x000fc40003fa4070 */
[----:B------:R-:W-:Y:S01]  /*0930*/  ISETP.GT.U32.AND P6, PT, R20, R11, PT ;  /* 0x0000000b1400720c */ /* 0x000fe20003fc4070 */
[----:B------:R-:W-:Y:S01]  /*0940*/  IMAD.HI R12, R26, 0x2aaaaaab, RZ ;  /* 0x2aaaaaab1a0c7827 */ /* 0x000fe200078e02ff */
[----:B------:R-:W-:Y:S02]  /*0950*/  SHF.R.U32.HI R21, RZ, 0x1f, R16 ;  /* 0x0000001fff157819 */ /* 0x000fe40000011610 */
[----:B------:R-:W-:Y:S01]  /*0960*/  LOP3.LUT R8, R10, 0x60, RZ, 0xfc, !PT ;  /* 0x000000600a087812 */ /* 0x000fe200078efcff */
[----:B------:R-:W-:Y:S01]  /*0970*/  IMAD.HI R18, R27, 0x2aaaaaab, RZ ;  /* 0x2aaaaaab1b127827 */ /* 0x000fe200078e02ff */
[----:B------:R-:W-:Y:S02]  /*0980*/  SHF.R.U32.HI R19, RZ, 0x1f, R12 ;  /* 0x0000001fff137819 */ /* 0x000fe4000001160c */
[----:B------:R-:W-:Y:S01]  /*0990*/  LEA.HI R16, R16, R21, RZ, 0x17 ;  /* 0x0000001510107211 */ /* 0x000fe200078fb8ff */
[----:B------:R-:W-:Y:S01]  /*09a0*/  @!P3 IMAD.IADD R13, R13, 0x1, -R20 ;  /* 0x000000010d0db824 */ /* 0x000fe200078e0a14 */
[----:B------:R-:W-:Y:S01]  /*09b0*/  SHF.R.U32.HI R23, RZ, 0x1f, R18 ;  /* 0x0000001fff177819 */ /* 0x000fe20000011612 */
[--C-:B------:R-:W-:Y:S01]  /*09c0*/  @!P4 IMAD.IADD R14, R14, 0x1, -R20.reuse ;  /* 0x000000010e0ec824 */ /* 0x100fe200078e0a14 */
[----:B------:R-:W-:Y:S01]  /*09d0*/  LEA.HI R19, R12, R19, RZ, 0x17 ;  /* 0x000000130c137211 */ /* 0x000fe200078fb8ff */
[--C-:B------:R-:W-:Y:S01]  /*09e0*/  @!P5 IMAD.IADD R15, R15, 0x1, -R20.reuse ;  /* 0x000000010f0fd824 */ /* 0x100fe200078e0a14 */
[C---:B------:R-:W-:Y:S01]  /*09f0*/  ISETP.GT.U32.AND P5, PT, R20.reuse, R13, PT ;  /* 0x0000000d1400720c */ /* 0x040fe20003fa4070 */
[----:B------:R-:W-:Y:S01]  /*0a00*/  @!P6 IMAD.IADD R11, R11, 0x1, -R20 ;  /* 0x000000010b0be824 */ /* 0x000fe200078e0a14 */
[C---:B------:R-:W-:Y:S01]  /*0a10*/  ISETP.GT.U32.AND P4, PT, R20.reuse, R14, PT ;  /* 0x0000000e1400720c */ /* 0x040fe20003f84070 */
[----:B------:R-:W-:Y:S01]  /*0a20*/  IMAD R21, R19, -0xc00, R26 ;  /* 0xfffff40013157824 */ /* 0x000fe200078e021a */
[----:B------:R-:W-:Y:S01]  /*0a30*/  ISETP.GT.U32.AND P3, PT, R20, R15, PT ;  /* 0x0000000f1400720c */ /* 0x000fe20003f64070 */
[----:B------:R-:W-:Y:S01]  /*0a40*/  IMAD R9, R10, 0x40, R17 ;  /* 0x000000400a097824 */ /* 0x000fe200078e0211 */
[----:B------:R-:W-:Y:S01]  /*0a50*/  LEA.HI R18, R18, R23, RZ, 0x17 ;  /* 0x0000001712127211 */ /* 0x000fe200078fb8ff */
[----:B------:R-:W-:Y:S01]  /*0a60*/  IMAD R23, R16, -0xc00, R25 ;  /* 0xfffff40010177824 */ /* 0x000fe200078e0219 */
[----:B------:R-:W-:Y:S01]  /*0a70*/  ISETP.GE.AND P6, PT, R22, RZ, PT ;  /* 0x000000ff1600720c */ /* 0x000fe20003fc6270 */
[----:B------:R-:W-:Y:S01]  /*0a80*/  IMAD.HI R10, R24, 0x2aaaaaab, RZ ;  /* 0x2aaaaaab180a7827 */ /* 0x000fe200078e02ff */
[----:B------:R-:W-:-:S03]  /*0a90*/  LOP3.LUT R12, RZ, R0, RZ, 0x33, !PT ;  /* 0x00000000ff0c7212 */ /* 0x000fc600078e33ff */
[----:B------:R-:W-:Y:S02]  /*0aa0*/  IMAD R25, R18, -0xc00, R27 ;  /* 0xfffff40012197824 */ /* 0x000fe400078e021b */
[----:B------:R-:W1:Y:S01]  /*0ab0*/  LDC.64 R18, c[0x0][0x210] ;  /* 0x00008400ff127b82 */ /* 0x000e620000000a00 */
[--C-:B------:R-:W-:Y:S02]  /*0ac0*/  IMAD R4, R4, 0x40, R17.reuse ;  /* 0x0000004004047824 */ /* 0x100fe400078e0211 */
[--C-:B------:R-:W-:Y:S02]  /*0ad0*/  IMAD R6, R6, 0x40, R17.reuse ;  /* 0x0000004006067824 */ /* 0x100fe400078e0211 */
[----:B------:R-:W-:Y:S01]  /*0ae0*/  IMAD R8, R8, 0x40, R17 ;  /* 0x0000004008087824 */ /* 0x000fe200078e0211 */
[----:B------:R-:W-:Y:S01]  /*0af0*/  SHF.R.U32.HI R17, RZ, 0x1f, R10 ;  /* 0x0000001fff117819 */ /* 0x000fe2000001160a */
[--C-:B------:R-:W-:Y:S02]  /*0b00*/  @!P5 IMAD.IADD R13, R13, 0x1, -R20.reuse ;  /* 0x000000010d0dd824 */ /* 0x100fe400078e0a14 */
[--C-:B------:R-:W-:Y:S01]  /*0b10*/  @!P4 IMAD.IADD R14, R14, 0x1, -R20.reuse ;  /* 0x000000010e0ec824 */ /* 0x100fe200078e0a14 */
[----:B------:R-:W-:Y:S01]  /*0b20*/  LEA.HI R17, R10, R17, RZ, 0x17 ;  /* 0x000000110a117211 */ /* 0x000fe200078fb8ff */
[----:B------:R-:W-:Y:S01]  /*0b30*/  @!P3 IMAD.IADD R15, R15, 0x1, -R20 ;  /* 0x000000010f0fb824 */ /* 0x000fe200078e0a14 */
[----:B------:R-:W-:Y:S01]  /*0b40*/  ISETP.NE.AND P3, PT, R0, RZ, PT ;  /* 0x000000ff0000720c */ /* 0x000fe20003f65270 */
[----:B------:R-:W-:Y:S01]  /*0b50*/  @!P0 IMAD.MOV R11, RZ, RZ, -R11 ;  /* 0x000000ffff0b8224 */ /* 0x000fe200078e0a0b */
[----:B------:R-:W-:Y:S01]  /*0b60*/  LOP3.LUT R10, R2, 0x38, RZ, 0xc0, !PT ;  /* 0x00000038020a7812 */ /* 0x000fe200078ec0ff */
[----:B------:R-:W-:-:S02]  /*0b70*/  @!P2 IMAD.MOV R13, RZ, RZ, -R13 ;  /* 0x000000ffff0da224 */ /* 0x000fc400078e0a0d */
[----:B------:R-:W-:Y:S01]  /*0b80*/  @!P1 IMAD.MOV R14, RZ, RZ, -R14 ;  /* 0x000000ffff0e9224 */ /* 0x000fe200078e0a0e */
[C---:B------:R-:W-:Y:S01]  /*0b90*/  SEL R11, R12.reuse, R11, !P3 ;  /* 0x0000000b0c0b7207 */ /* 0x040fe20005800000 */
[----:B------:R-:W-:Y:S01]  /*0ba0*/  @!P6 IMAD.MOV R15, RZ, RZ, -R15 ;  /* 0x000000ffff0fe224 */ /* 0x000fe200078e0a0f */
[C---:B------:R-:W-:Y:S01]  /*0bb0*/  SEL R35, R12.reuse, R13, !P3 ;  /* 0x0000000d0c237207 */ /* 0x040fe20005800000 */
[----:B------:R-:W-:Y:S01]  /*0bc0*/  IMAD R17, R17, -0xc00, R24 ;  /* 0xfffff40011117824 */ /* 0x000fe200078e0218 */
[C---:B------:R-:W-:Y:S01]  /*0bd0*/  SEL R37, R12.reuse, R14, !P3 ;  /* 0x0000000e0c257207 */ /* 0x040fe20005800000 */
[--C-:B------:R-:W-:Y:S01]  /*0be0*/  IMAD R13, R11, 0x3c00, R10.reuse ;  /* 0x00003c000b0d7824 */ /* 0x100fe200078e020a */
[----:B------:R-:W-:Y:S01]  /*0bf0*/  SEL R15, R12, R15, !P3 ;  /* 0x0000000f0c0f7207 */ /* 0x000fe20005800000 */
[--C-:B------:R-:W-:Y:S02]  /*0c00*/  IMAD R27, R17, 0x3c00, R10.reuse ;  /* 0x00003c00111b7824 */ /* 0x100fe400078e020a */
[----:B------:R-:W-:-:S02]  /*0c10*/  IMAD R29, R21, 0x3c00, R10 ;  /* 0x00003c00151d7824 */ /* 0x000fc400078e020a */
[--C-:B------:R-:W-:Y:S01]  /*0c20*/  IMAD R11, R35, 0x3c00, R10.reuse ;  /* 0x00003c00230b7824 */ /* 0x100fe200078e020a */
[----:B------:R-:W-:Y:S01]  /*0c30*/  LEA R35, R8, UR14, 0x1 ;  /* 0x0000000e08237c11 */ /* 0x000fe2000f8e08ff */
[--C-:B------:R-:W-:Y:S01]  /*0c40*/  IMAD R17, R37, 0x3c00, R10.reuse ;  /* 0x00003c0025117824 */ /* 0x100fe200078e020a */
[----:B------:R-:W-:Y:S01]  /*0c50*/  CS2R R36, SRZ ;  /* 0x0000000000247805 */ /* 0x000fe2000001ff00 */
[--C-:B------:R-:W-:Y:S02]  /*0c60*/  IMAD R21, R15, 0x3c00, R10.reuse ;  /* 0x00003c000f157824 */ /* 0x100fe400078e020a */
[--C-:B------:R-:W-:Y:S02]  /*0c70*/  IMAD R31, R23, 0x3c00, R10.reuse ;  /* 0x00003c00171f7824 */ /* 0x100fe400078e020a */
[----:B------:R-:W-:Y:S02]  /*0c80*/  IMAD R25, R25, 0x3c00, R10 ;  /* 0x00003c0019197824 */ /* 0x000fe400078e020a */
[----:B-1----:R-:W-:-:S04]  /*0c90*/  IMAD.WIDE R12, R13, 0x2, R18 ;  /* 0x000000020d0c7825 */ /* 0x002fc800078e0212 */
[----:B------:R-:W-:Y:S01]  /*0ca0*/  IMAD.WIDE R14, R11, 0x2, R18 ;  /* 0x000000020b0e7825 */ /* 0x000fe200078e0212 */
[----:B------:R-:W-:-:S03]  /*0cb0*/  IADD3 R102, P0, R12, 0x200, RZ ;  /* 0x000002000c667810 */ /* 0x000fc60007f1e0ff */
[----:B------:R-:W-:Y:S01]  /*0cc0*/  IMAD.WIDE R16, R17, 0x2, R18 ;  /* 0x0000000211107825 */ /* 0x000fe200078e0212 */
[----:B------:R-:W-:-:S03]  /*0cd0*/  IADD3 R10, P1, R14, 0x200, RZ ;  /* 0x000002000e0a7810 */ /* 0x000fc60007f3e0ff */
[----:B------:R-:W-:-:S04]  /*0ce0*/  IMAD.WIDE R18, R21, 0x2, R18 ;  /* 0x0000000215127825 */ /* 0x000fc800078e0212 */
[----:B----4-:R-:W-:Y:S01]  /*0cf0*/  IMAD.WIDE R20, R27, 0x2, R32 ;  /* 0x000000021b147825 */ /* 0x010fe200078e0220 */
[----:B------:R-:W-:-:S03]  /*0d00*/  LEA R27, R4, UR14, 0x1 ;  /* 0x0000000e041b7c11 */ /* 0x000fc6000f8e08ff */
[----:B------:R-:W-:Y:S01]  /*0d10*/  IMAD.WIDE R22, R29, 0x2, R32 ;  /* 0x000000021d167825 */ /* 0x000fe200078e0220 */
[----:B------:R-:W-:-:S03]  /*0d20*/  LEA R29, R6, UR14, 0x1 ;  /* 0x0000000e061d7c11 */ /* 0x000fc6000f8e08ff */
[----:B------:R-:W-:Y:S01]  /*0d30*/  IMAD.WIDE R30, R31, 0x2, R32 ;  /* 0x000000021f1e7825 */ /* 0x000fe200078e0220 */
[----:B------:R-:W-:-:S03]  /*0d40*/  IADD3 R96, P2, R22, 0x200, RZ ;  /* 0x0000020016607810 */ /* 0x000fc60007f5e0ff */
[----:B------:R-:W-:Y:S01]  /*0d50*/  IMAD.WIDE R32, R25, 0x2, R32 ;  /* 0x0000000219207825 */ /* 0x000fe200078e0220 */
[----:B------:R-:W-:-:S03]  /*0d60*/  LEA R25, R9, UR14, 0x1 ;  /* 0x0000000e09197c11 */ /* 0x000fc6000f8e08ff */
[----:B------:R-:W-:Y:S01]  /*0d70*/  IMAD.X R11, RZ, RZ, R13, P0 ;  /* 0x000000ffff0b7224 */ /* 0x000fe200000e060d */
[----:B------:R-:W-:Y:S01]  /*0d80*/  IADD3 R88, P0, R16, 0x200, RZ ;  /* 0x0000020010587810 */ /* 0x000fe20007f1e0ff */
[----:B------:R-:W-:Y:S01]  /*0d90*/  @!PT LDS RZ, [RZ] ;  /* 0x00000000fffff984 */ /* 0x000fe20000000800 */
[----:B------:R-:W-:Y:S01]  /*0da0*/  @!PT LDS RZ, [RZ] ;  /* 0x00000000fffff984 */ /* 0x000fe20000000800 */
[----:B------:R-:W-:Y:S01]  /*0db0*/  @!PT LDS RZ, [RZ] ;  /* 0x00000000fffff984 */ /* 0x000fe20000000800 */
[----:B------:R-:W-:Y:S01]  /*0dc0*/  LDGSTS.E.BYPASS.128 [R25], desc[UR18][R12.64] ;  /* 0x000000000c197fae */ /* 0x000fe2000b901c52 */
[----:B------:R-:W-:Y:S01]  /*0dd0*/  IMAD.X R89, RZ, RZ, R15, P1 ;  /* 0x000000ffff597224 */ /* 0x000fe200008e060f */
[----:B------:R-:W-:Y:S01]  /*0de0*/  IADD3 R91, P1, R18, 0x200, RZ ;  /* 0x00000200125b7810 */ /* 0x000fe20007f3e0ff */
[----:B------:R-:W-:Y:S01]  /*0df0*/  IMAD.X R110, RZ, RZ, R23, P2 ;  /* 0x000000ffff6e7224 */ /* 0x000fe200010e0617 */
[----:B------:R-:W-:Y:S01]  /*0e00*/  LDGSTS.E.BYPASS.128 [R27], desc[UR18][R14.64] ;  /* 0x000000000e1b7fae */ /* 0x000fe2000b901c52 */
[----:B------:R-:W-:Y:S01]  /*0e10*/  IMAD.X R90, RZ, RZ, R17, P0 ;  /* 0x000000ffff5a7224 */ /* 0x000fe200000e0611 */
[----:B------:R-:W-:Y:S01]  /*0e20*/  IADD3 R95, P0, R20, 0x200, RZ ;  /* 0x00000200145f7810 */ /* 0x000fe20007f1e0ff */
[----:B------:R-:W-:Y:S01]  /*0e30*/  IMAD.X R94, RZ, RZ, R19, P1 ;  /* 0x000000ffff5e7224 */ /* 0x000fe200008e0613 */
[----:B------:R-:W-:Y:S01]  /*0e40*/  LDGSTS.E.BYPASS.128 [R29], desc[UR18][R16.64] ;  /* 0x00000000101d7fae */ /* 0x000fe2000b901c52 */
[----:B------:R-:W-:-:S02]  /*0e50*/  IADD3 R108, P1, R30, 0x200, RZ ;  /* 0x000002001e6c7810 */ /* 0x000fc40007f3e0ff */
[----:B------:R-:W-:Y:S01]  /*0e60*/  IMAD.X R97, RZ, RZ, R21, P0 ;  /* 0x000000ffff617224 */ /* 0x000fe200000e0615 */
[----:B------:R-:W-:Y:S01]  /*0e70*/  LDGSTS.E.BYPASS.128 [R35], desc[UR18][R18.64] ;  /* 0x0000000012237fae */ /* 0x000fe2000b901c52 */
[----:B------:R-:W-:Y:S01]  /*0e80*/  IADD3 R104, P0, R32, 0x200, RZ ;  /* 0x0000020020687810 */ /* 0x000fe20007f1e0ff */
[----:B------:R-:W-:Y:S02]  /*0e90*/  IMAD.X R109, RZ, RZ, R31, P1 ;  /* 0x000000ffff6d7224 */ /* 0x000fe400008e061f */
[----:B------:R-:W0:Y:S02]  /*0ea0*/  LDGDEPBAR ;  /* 0x00000000000079af */ /* 0x000e240000000000 */
[----:B------:R-:W-:Y:S02]  /*0eb0*/  IMAD.X R106, RZ, RZ, R33, P0 ;  /* 0x000000ffff6a7224 */ /* 0x000fe400000e0621 */
[----:B------:R-:W-:Y:S04]  /*0ec0*/  LDGSTS.E.BYPASS.128 [R25+0x14000], desc[UR18][R20.64] ;  /* 0x1400000014197fae */ /* 0x000fe8000b901c52 */
[----:B------:R-:W-:Y:S04]  /*0ed0*/  LDGSTS.E.BYPASS.128 [R27+0x14000], desc[UR18][R22.64] ;  /* 0x14000000161b7fae */ /* 0x000fe8000b901c52 */
[----:B------:R-:W-:Y:S04]  /*0ee0*/  LDGSTS.E.BYPASS.128 [R29+0x14000], desc[UR18][R30.64] ;  /* 0x140000001e1d7fae */ /* 0x000fe8000b901c52 */
[----:B------:R-:W-:Y:S04]  /*0ef0*/  LDGSTS.E.BYPASS.128 [R35+0x14000], desc[UR18][R32.64] ;  /* 0x1400000020237fae */ /* 0x000fe8000b901c52 */
[----:B------:R-:W0:Y:S01]  /*0f00*/  LDGDEPBAR ;  /* 0x00000000000079af */ /* 0x000e220000000000 */
[----:B------:R-:W-:Y:S06]  /*0f10*/  BAR.SYNC.DEFER_BLOCKING 0x0 ;  /* 0x0000000000007b1d */ /* 0x000fec0000010000 */
[----:B------:R-:W-:Y:S01]  /*0f20*/  @!PT LDS RZ, [RZ] ;  /* 0x00000000fffff984 */ /* 0x000fe20000000800 */
[----:B------:R-:W-:Y:S01]  /*0f30*/  @!PT LDS RZ, [RZ] ;  /* 0x00000000fffff984 */ /* 0x000fe20000000800 */
[----:B------:R-:W-:Y:S01]  /*0f40*/  @!PT LDS RZ, [RZ] ;  /* 0x00000000fffff984 */ /* 0x000fe20000000800 */
[----:B------:R-:W-:Y:S04]  /*0f50*/  LDGSTS.E.BYPASS.128 [R25+0x4000], desc[UR18][R12.64+0x80] ;  /* 0x040000800c197fae */ /* 0x000fe8000b901c52 */
[----:B------:R-:W-:Y:S04]  /*0f60*/  LDGSTS.E.BYPASS.128 [R27+0x4000], desc[UR18][R14.64+0x80] ;  /* 0x040000800e1b7fae */ /* 0x000fe8000b901c52 */
[----:B------:R-:W-:Y:S04]  /*0f70*/  LDGSTS.E.BYPASS.128 [R29+0x4000], desc[UR18][R16.64+0x80] ;  /* 0x04000080101d7fae */ /* 0x000fe8000b901c52 */
[----:B------:R-:W-:Y:S04]  /*0f80*/  LDGSTS.E.BYPASS.128 [R35+0x4000], desc[UR18][R18.64+0x80] ;  /* 0x0400008012237fae */ /* 0x000fe8000b901c52 */
[----:B------:R-:W0:Y:S04]  /*0f90*/  LDGDEPBAR ;  /* 0x00000000000079af */ /* 0x000e280000000000 */
        /* <DEDUP_REMOVED lines=23> */
[----:B------:R1:W-:Y:S04]  /*1110*/  LDGSTS.E.BYPASS.128 [R25+0xc000], desc[UR18][R12.64+0x180] ;  /* 0x0c0001800c197fae */ /* 0x0003e8000b901c52 */
[----:B------:R-:W-:Y:S04]  /*1120*/  LDGSTS.E.BYPASS.128 [R27+0xc000], desc[UR18][R14.64+0x180] ;  /* 0x0c0001800e1b7fae */ /* 0x000fe8000b901c52 */
[----:B------:R-:W-:Y:S04]  /*1130*/  LDGSTS.E.BYPASS.128 [R29+0xc000], desc[UR18][R16.64+0x180] ;  /* 0x0c000180101d7fae */ /* 0x000fe8000b901c52 */
[----:B------:R-:W-:Y:S01]  /*1140*/  LDGSTS.E.BYPASS.128 [R35+0xc000], desc[UR18][R18.64+0x180] ;  /* 0x0c00018012237fae */ /* 0x000fe2000b901c52 */
[----:B-1----:R-:W-:-:S03]  /*1150*/  IMAD.MOV.U32 R12, RZ, RZ, -0x40 ;  /* 0xffffffc0ff0c7424 */ /* 0x002fc600078e00ff */
[----:B------:R-:W0:Y:S04]  /*1160*/  LDGDEPBAR ;  /* 0x00000000000079af */ /* 0x000e280000000000 */
[----:B------:R1:W-:Y:S04]  /*1170*/  LDGSTS.E.BYPASS.128 [R25+0x20000], desc[UR18][R20.64+0x180] ;  /* 0x2000018014197fae */ /* 0x0003e8000b901c52 */
[----:B------:R2:W-:Y:S04]  /*1180*/  LDGSTS.E.BYPASS.128 [R27+0x20000], desc[UR18][R22.64+0x180] ;  /* 0x20000180161b7fae */ /* 0x0005e8000b901c52 */
[----:B------:R3:W-:Y:S04]  /*1190*/  LDGSTS.E.BYPASS.128 [R29+0x20000], desc[UR18][R30.64+0x180] ;  /* 0x200001801e1d7fae */ /* 0x0007e8000b901c52 */
[----:B------:R4:W-:Y:S01]  /*11a0*/  LDGSTS.E.BYPASS.128 [R35+0x20000], desc[UR18][R32.64+0x180] ;  /* 0x2000018020237fae */ /* 0x0009e2000b901c52 */
[----:B-1----:R-:W-:-:S03]  /*11b0*/  CS2R R24, SRZ ;  /* 0x0000000000187805 */ /* 0x002fc6000001ff00 */
[----:B------:R-:W0:Y:S01]  /*11c0*/  LDGDEPBAR ;  /* 0x00000000000079af */ /* 0x000e220000000000 */
[----:B--2---:R-:W-:Y:S02]  /*11d0*/  CS2R R26, SRZ ;  /* 0x00000000001a7805 */ /* 0x004fe4000001ff00 */
[----:B---3--:R-:W-:Y:S02]  /*11e0*/  CS2R R28, SRZ ;  /* 0x00000000001c7805 */ /* 0x008fe4000001ff00 */
[----:B------:R-:W-:Y:S02]  /*11f0*/  CS2R R30, SRZ ;  /* 0x00000000001e7805 */ /* 0x000fe4000001ff00 */
[----:B----4-:R-:W-:Y:S02]  /*1200*/  CS2R R32, SRZ ;  /* 0x0000000000207805 */ /* 0x010fe4000001ff00 */
[----:B------:R-:W-:-:S07]  /*1210*/  CS2R R34, SRZ ;  /* 0x0000000000227805 */ /* 0x000fce000001ff00 */
.L_x_0:
[----:B------:R-:W1:Y:S01]  /*1220*/  SHFL.IDX PT, R13, R111, RZ, 0x1f ;  /* 0x00001fff6f0d7589 */ /* 0x000e6200000e0000 */
[----:B------:R-:W-:Y:S01]  /*1230*/  UIADD3 UR16, UR16, 0x1, URZ ;  /* 0x0000000110107890 */ /* 0x000fe2000fffe03f */
[----:B------:R-:W-:-:S04]  /*1240*/  DEPBAR.LE SB0, 0x6 ;  /* 0x000081800000791a */ /* 0x000fc80000000000 */
[----:B------:R-:W-:Y:S01]  /*1250*/  UISETP.GE.AND UP0, UPT, UR16, 0x5, UPT ;  /* 0x000000051000788c */ /* 0x000fe2000bf06270 */
[----:B------:R-:W-:Y:S01]  /*1260*/  BAR.SYNC.DEFER_BLOCKING 0x0 ;  /* 0x0000000000007b1d */ /* 0x000fe20000010000 */
[----:B------:R-:W-:Y:S01]  /*1270*/  UIADD3 UR15, UR15, 0x1, URZ ;  /* 0x000000010f0f7890 */ /* 0x000fe2000fffe03f */
[----:B------:R-:W-:Y:S01]  /*1280*/  VIADD R100, R12, 0x40 ;  /* 0x000000400c647836 */ /* 0x000fe20000000000 */
[----:B------:R-:W-:Y:S01]  /*1290*/  USEL UR16, UR16, URZ, !UP0 ;  /* 0x0000003f10107287 */ /* 0x000fe2000c000000 */
[----:B------:R-:W-:Y:S02]  /*12a0*/  IADD3 R22, P1, R102, UR4, RZ ;  /* 0x0000000466167c10 */ /* 0x000fe4000ff3e0ff */
[----:B------:R-:W-:Y:S01]  /*12b0*/  UMOV UR11, 0x40000040 ;  /* 0x40000040000b7882 */ /* 0x000fe20000000000 */
[----:B------:R-:W-:Y:S02]  /*12c0*/  ISETP.GE.U32.AND P0, PT, R100, 0x3b00, PT ;  /* 0x00003b006400780c */ /* 0x000fe40003f06070 */
[----:B------:R-:W-:-:S02]  /*12d0*/  IADD3.X R23, R11, UR5, RZ, P1, !PT ;  /* 0x000000050b177c10 */ /* 0x000fc40008ffe4ff */
[----:B------:R-:W-:Y:S02]  /*12e0*/  IADD3 R16, P1, R88, UR4, RZ ;  /* 0x0000000458107c10 */ /* 0x000fe4000ff3e0ff */
[----:B------:R-:W-:Y:S02]  /*12f0*/  IADD3 R92, P2, R10, UR4, RZ ;  /* 0x000000040a5c7c10 */ /* 0x000fe4000ff5e0ff */
[----:B------:R-:W-:Y:S02]  /*1300*/  IADD3.X R17, R90, UR5, RZ, P1, !PT ;  /* 0x000000055a117c10 */ /* 0x000fe40008ffe4ff */
[----:B-1----:R-:W-:Y:S02]  /*1310*/  R2UR UR6, R13 ;  /* 0x000000000d0672ca */ /* 0x002fe400000e0000 */
[----:B------:R-:W-:Y:S02]  /*1320*/  IADD3 R12, P1, R91, UR4, RZ ;  /* 0x000000045b0c7c10 */ /* 0x000fe4000ff3e0ff */
[----:B------:R-:W-:-:S02]  /*1330*/  IADD3.X R93, R89, UR5, RZ, P2, !PT ;  /* 0x00000005595d7c10 */ /* 0x000fc400097fe4ff */
[----:B------:R-:W-:Y:S01]  /*1340*/  IADD3 R14, P2, R95, UR4, RZ ;  /* 0x000000045f0e7c10 */ /* 0x000fe2000ff5e0ff */
[----:B------:R-:W-:Y:S01]  /*1350*/  WARPGROUP.ARRIVE ;  /* 0x00000000000079c5 */ /* 0x000fe20000000000 */
[----:B------:R-:W-:Y:S02]  /*1360*/  IADD3 R18, P3, R96, UR4, RZ ;  /* 0x0000000460127c10 */ /* 0x000fe4000ff7e0ff */
[----:B------:R-:W-:Y:S02]  /*1370*/  IADD3.X R13, R94, UR5, RZ, P1, !PT ;  /* 0x000000055e0d7c10 */ /* 0x000fe40008ffe4ff */
[----:B------:R-:W-:Y:S01]  /*1380*/  IADD3 R20, P1, R108, UR4, RZ ;  /* 0x000000046c147c10 */ /* 0x000fe2000ff3e0ff */
[----:B------:R-:W-:Y:S01]  /*1390*/  USHF.L.U32 UR7, UR6, 0x7, URZ ;  /* 0x0000000706077899 */ /* 0x000fe2000800063f */
[----:B------:R-:W-:Y:S01]  /*13a0*/  IADD3.X R15, R97, UR5, RZ, P2, !PT ;  /* 0x00000005610f7c10 */ /* 0x000fe200097fe4ff */
[----:B------:R-:W-:Y:S01]  /*13b0*/  ULEA UR6, UR16, UR14, 0xe ;  /* 0x0000000e10067291 */ /* 0x000fe2000f8e703f */
[----:B------:R-:W-:Y:S01]  /*13c0*/  IADD3.X R19, R110, UR5, RZ, P3, !PT ;  /* 0x000000056e137c10 */ /* 0x000fe20009ffe4ff */
[----:B------:R-:W-:Y:S01]  /*13d0*/  ULOP3.LUT UR7, UR7, 0x380, URZ, 0xc0, !UPT ;  /* 0x0000038007077892 */ /* 0x000fe2000f8ec03f */
[----:B------:R-:W-:Y:S01]  /*13e0*/  IADD3.X R21, R109, UR5, RZ, P1, !PT ;  /* 0x000000056d157c10 */ /* 0x000fe20008ffe4ff */
[----:B------:R-:W-:-:S02]  /*13f0*/  USHF.R.U32.HI UR8, URZ, 0x4, UR6 ;  /* 0x000000043f087899 */ /* 0x000fc40008011606 */
[----:B------:R-:W-:Y:S02]  /*1400*/  UIADD3 UR6, UR6, 0x14000, URZ ;  /* 0x0001400006067890 */ /* 0x000fe4000fffe03f */
[----:B------:R-:W-:Y:S02]  /*1410*/  ULOP3.LUT UR8, UR8, 0x3fff, URZ, 0xc0, !UPT ;  /* 0x00003fff08087892 */ /* 0x000fe4000f8ec03f */
[----:B------:R-:W-:Y:S02]  /*1420*/  USHF.R.U32.HI UR6, URZ, 0x4, UR6 ;  /* 0x000000043f067899 */ /* 0x000fe40008011606 */
[----:B------:R-:W-:Y:S02]  /*1430*/  UIADD3 UR12, UP0, UR7, UR8, URZ ;  /* 0x00000008070c7290 */ /* 0x000fe4000ff1e03f */
[----:B------:R-:W-:Y:S02]  /*1440*/  ULOP3.LUT UR6, UR6, 0x3fff, URZ, 0xc0, !UPT ;  /* 0x00003fff06067892 */ /* 0x000fe4000f8ec03f */
[----:B------:R-:W-:-:S02]  /*1450*/  UIADD3.X UR13, URZ, URZ, URZ, UP0, !UPT ;  /* 0x0000003f3f0d7290 */ /* 0x000fc400087fe43f */
[----:B------:R-:W-:Y:S02]  /*1460*/  ULOP3.LUT UR10, UR6, 0x4000000, URZ, 0xfc, !UPT ;  /* 0x04000000060a7892 */ /* 0x000fe4000f8efc3f */
[----:B------:R-:W-:Y:S02]  /*1470*/  ULOP3.LUT UR8, UR12, 0x4000000, URZ, 0xfc, !UPT ;  /* 0x040000000c087892 */ /* 0x000fe4000f8efc3f */
[----:B------:R-:W-:Y:S01]  /*1480*/  ULOP3.LUT UR9, UR13, 0x40000040, URZ, 0xfc, !UPT ;  /* 0x400000400d097892 */ /* 0x000fe2000f8efc3f */
[----:B------:R-:W-:Y:S01]  /*1490*/  UMOV UR7, URZ ;  /* 0x0000003f00077c82 */ /* 0x000fe20008000000 */
[----:B------:R-:W-:-:S04]  /*14a0*/  UISETP.GE.AND UP0, UPT, UR15, 0x5, UPT ;  /* 0x000000050f00788c */ /* 0x000fc8000bf06270 */
[----:B------:R-:W-:-:S03]  /*14b0*/  USEL UR15, UR15, URZ, !UP0 ;  /* 0x0000003f0f0f7287 */ /* 0x000fc6000c000000 */
[----:B------:R-:W-:Y:S01]  /*14c0*/  HGMMA.64x128x16.F32.BF16 R24, gdesc[UR8], R24 ;  /* 0x01e00000081879f0 */ /* 0x000fe20008701818 */
[----:B------:R-:W-:Y:S01]  /*14d0*/  UMOV UR8, 0x4000002 ;  /* 0x0400000200087882 */ /* 0x000fe20000000000 */
[----:B------:R-:W-:Y:S02]  /*14e0*/  UMOV UR9, 0x40000040 ;  /* 0x4000004000097882 */ /* 0x000fe40000000000 */
[----:B------:R-:W-:Y:S02]  /*14f0*/  UIADD3.64 UR10, UR6, UR8, URZ ;  /* 0x00000008060a7297 */ /* 0x000fe4000fffe03f */
[----:B------:R-:W-:-:S09]  /*1500*/  UIADD3.64 UR8, UR12, UR8, URZ ;  /* 0x000000080c087297 */ /* 0x000fd2000fffe03f */
        /* <DEDUP_REMOVED lines=9> */
[----:B------:R-:W-:Y:S02]  /*15a0*/  UIADD3.64 UR8, UR12, UR8, URZ ;  /* 0x000000080c087297 */ /* 0x000fe4000fffe03f */
[----:B------:R-:W-:-:S06]  /*15b0*/  ULEA UR6, UR15, UR14, 0xe ;  /* 0x0000000e0f067291 */ /* 0x000fcc000f8e703f */
[----:B------:R-:W-:Y:S02]  /*15c0*/  LEA R101, R9, UR6, 0x1 ;  /* 0x0000000609657c11 */ /* 0x000fe4000f8e08ff */
[----:B------:R-:W-:Y:S02]  /*15d0*/  LEA R103, R4, UR6, 0x1 ;  /* 0x0000000604677c11 */ /* 0x000fe4000f8e08ff */
[----:B------:R-:W-:Y:S02]  /*15e0*/  LEA R105, R6, UR6, 0x1 ;  /* 0x0000000606697c11 */ /* 0x000fe4000f8e08ff */
[----:B------:R-:W-:Y:S01]  /*15f0*/  LEA R107, R8, UR6, 0x1 ;  /* 0x00000006086b7c11 */ /* 0x000fe2000f8e08ff */
[----:B------:R-:W-:Y:S03]  /*1600*/  HGMMA.64x128x16.F32.BF16 R24, gdesc[UR8], R24, gsb0 ;  /* 0x01e00000081879f0 */ /* 0x000fe60008001818 */
[----:B------:R-:W-:-:S02]  /*1610*/  WARPGROUP.DEPBAR.LE gsb0, 0x1 ;  /* 0x00008000000079c5 */ /* 0x000fc40000010100 */
[----:B------:R-:W-:Y:S06]  /*1620*/  BAR.SYNC.DEFER_BLOCKING 0x0 ;  /* 0x0000000000007b1d */ /* 0x000fec0000010000 */
[----:B------:R-:W-:Y:S01]  /*1630*/  @!PT LDS RZ, [RZ] ;  /* 0x00000000fffff984 */ /* 0x000fe20000000800 */
[----:B------:R-:W-:Y:S01]  /*1640*/  @!PT LDS RZ, [RZ] ;  /* 0x00000000fffff984 */ /* 0x000fe20000000800 */
[----:B------:R-:W-:Y:S01]  /*1650*/  @!PT LDS RZ, [RZ] ;  /* 0x00000000fffff984 */ /* 0x000fe20000000800 */
[----:B------:R1:W-:Y:S04]  /*1660*/  LDGSTS.E.BYPASS.128 [R101], desc[UR18][R22.64], !P0 ;  /* 0x0000000016657fae */ /* 0x0003e8000c101c52 */
[----:B------:R-:W-:Y:S04]  /*1670*/  LDGSTS.E.BYPASS.128 [R103], desc[UR18][R92.64], !P0 ;  /* 0x000000005c677fae */ /* 0x000fe8000c101c52 */
[----:B------:R-:W-:Y:S01]  /*1680*/  LDGSTS.E.BYPASS.128 [R105], desc[UR18][R16.64], !P0 ;  /* 0x0000000010697fae */ /* 0x000fe2000c101c52 */
[----:B-1----:R-:W-:-:S03]  /*1690*/  IADD3 R22, P4, R104, UR4, RZ ;  /* 0x0000000468167c10 */ /* 0x002fc6000ff9e0ff */
[----:B------:R1:W-:Y:S01]  /*16a0*/  LDGSTS.E.BYPASS.128 [R107], desc[UR18][R12.64], !P0 ;  /* 0x000000000c6b7fae */ /* 0x0003e2000c101c52 */
[----:B------:R-:W-:Y:S01]  /*16b0*/  UIADD3 UR4, UP0, UR4, 0x80, URZ ;  /* 0x0000008004047890 */ /* 0x000fe2000ff1e03f */
[----:B------:R-:W-:Y:S02]  /*16c0*/  IADD3.X R23, R106, UR5, RZ, P4, !PT ;  /* 0x000000056a177c10 */ /* 0x000fe4000a7fe4ff */
[----:B------:R-:W0:Y:S01]  /*16d0*/  LDGDEPBAR ;  /* 0x00000000000079af */ /* 0x000e220000000000 */
[----:B------:R-:W-:-:S03]  /*16e0*/  UIADD3.X UR5, URZ, UR5, URZ, UP0, !UPT ;  /* 0x000000053f057290 */ /* 0x000fc600087fe43f */
[----:B------:R2:W-:Y:S04]  /*16f0*/  LDGSTS.E.BYPASS.128 [R101+0x14000], desc[UR18][R14.64], !P0 ;  /* 0x140000000e657fae */ /* 0x0005e8000c101c52 */
[----:B------:R2:W-:Y:S01]  /*1700*/  LDGSTS.E.BYPASS.128 [R103+0x14000], desc[UR18][R18.64], !P0 ;  /* 0x1400000012677fae */ /* 0x0005e2000c101c52 */
[----:B-1----:R-:W-:-:S03]  /*1710*/  IMAD.MOV.U32 R12, RZ, RZ, R100 ;  /* 0x000000ffff0c7224 */ /* 0x002fc600078e0064 */
[----:B------:R2:W-:Y:S04]  /*1720*/  LDGSTS.E.BYPASS.128 [R105+0x14000], desc[UR18][R20.64], !P0 ;  /* 0x1400000014697fae */ /* 0x0005e8000c101c52 */
[----:B------:R2:W-:Y:S01]  /*1730*/  LDGSTS.E.BYPASS.128 [R107+0x14000], desc[UR18][R22.64], !P0 ;  /* 0x14000000166b7fae */ /* 0x0005e2000c101c52 */
[----:B------:R-:W-:-:S03]  /*1740*/  ISETP.GE.U32.AND P0, PT, R100, 0x3bc0, PT ;  /* 0x00003bc06400780c */ /* 0x000fc60003f06070 */
[----:B------:R-:W0:Y:S10]  /*1750*/  LDGDEPBAR ;  /* 0x00000000000079af */ /* 0x000e340000000000 */
[----:B--2---:R-:W-:Y:S05]  /*1760*/  @!P0 BRA `(.L_x_0) ;  /* 0xfffffff800ac8947 */ /* 0x004fea000383ffff */
[----:B------:R-:W-:Y:S02]  /*1770*/  WARPGROUP.DEPBAR.LE gsb0, 0x0 ;  /* 0x00008000000079c5 */ /* 0x000fe40000010000 */
[----:B------:R-:W-:-:S04]  /*1780*/  DEPBAR.LE SB0, 0x0 ;  /* 0x000080000000791a */ /* 0x000fc80000000000 */
[----:B------:R-:W-:Y:S02]  /*1790*/  SHF.R.U32.HI R4, RZ, 0x1, R7 ;  /* 0x00000001ff047819 */ /* 0x000fe40000011607 */
[----:B------:R-:W-:Y:S02]  /*17a0*/  LOP3.LUT R98, R98, 0x7, RZ, 0xc0, !PT ;  /* 0x0000000762627812 */ /* 0x000fe400078ec0ff */
[----:B------:R-:W-:Y:S02]  /*17b0*/  LOP3.LUT R7, R7, 0xf, RZ, 0xc0, !PT ;  /* 0x0000000f07077812 */ /* 0x000fe400078ec0ff */
[----:B------:R-:W-:Y:S01]  /*17c0*/  LOP3.LUT R4, R4, 0x8, RZ, 0xc0, !PT ;  /* 0x0000000804047812 */ /* 0x000fe200078ec0ff */
[----:B------:R-:W-:Y:S01]  /*17d0*/  IMAD.SHL.U32 R6, R98, 0x2, RZ ;  /* 0x0000000262067824 */ /* 0x000fe200078e00ff */
[----:B------:R-:W-:Y:S02]  /*17e0*/  F2FP.BF16.F32.PACK_AB R24, R25, R24 ;  /* 0x000000181918723e */ /* 0x000fe400000010ff */
[----:B------:R-:W-:Y:S01]  /*17f0*/  F2FP.BF16.F32.PACK_AB R25, R27, R26 ;  /* 0x0000001a1b19723e */ /* 0x000fe200000010ff */
[----:B------:R-:W-:Y:S01]  /*1800*/  IMAD R7, R7, 0x88, R4 ;  /* 0x0000008807077824 */ /* 0x000fe200078e0204 */
[----:B------:R-:W-:-:S02]  /*1810*/  LOP3.LUT R99, R6, R99, RZ, 0xfc, !PT ;  /* 0x0000006306637212 */ /* 0x000fc400078efcff */
[----:B------:R-:W-:Y:S01]  /*1820*/  LOP3.LUT R4, R2, 0x78, RZ, 0xc0, !PT ;  /* 0x0000007802047812 */ /* 0x000fe200078ec0ff */
[----:B------:R-:W-:Y:S01]  /*1830*/  IMAD R7, R98, 0x880, R7 ;  /* 0x0000088062077824 */ /* 0x000fe200078e0207 */
[----:B------:R-:W-:Y:S02]  /*1840*/  F2FP.BF16.F32.PACK_AB R32, R33, R32 ;  /* 0x000000202120723e */ /* 0x000fe400000010ff */
[----:B------:R-:W-:Y:S01]  /*1850*/  F2FP.BF16.F32.PACK_AB R26, R29, R28 ;  /* 0x0000001c1d1a723e */ /* 0x000fe200000010ff */
[----:B------:R-:W-:Y:S01]  /*1860*/  IMAD R99, R99, 0x88, R4 ;  /* 0x0000008863637824 */ /* 0x000fe200078e0204 */
[----:B------:R-:W-:Y:S02]  /*1870*/  F2FP.BF16.F32.PACK_AB R27, R31, R30 ;  /* 0x0000001e1f1b723e */ /* 0x000fe400000010ff */
[----:B------:R-:W-:Y:S02]  /*1880*/  F2FP.BF16.F32.PACK_AB R33, R35, R34 ;  /* 0x000000222321723e */ /* 0x000fe400000010ff */
[----:B------:R-:W-:-:S02]  /*1890*/  F2FP.BF16.F32.PACK_AB R40, R41, R40 ;  /* 0x000000282928723e */ /* 0x000fc400000010ff */
[----:B------:R-:W-:Y:S01]  /*18a0*/  LEA R4, R7, UR14, 0x1 ;  /* 0x0000000e07047c11 */ /* 0x000fe2000f8e08ff */
[----:B------:R-:W-:Y:S01]  /*18b0*/  BAR.SYNC.DEFER_BLOCKING 0x0 ;  /* 0x0000000000007b1d */ /* 0x000fe20000010000 */
[----:B------:R-:W-:Y:S02]  /*18c0*/  F2FP.BF16.F32.PACK_AB R34, R37, R36 ;  /* 0x000000242522723e */ /* 0x000fe400000010ff */
[----:B------:R-:W-:Y:S02]  /*18d0*/  F2FP.BF16.F32.PACK_AB R35, R39, R38 ;  /* 0x000000262723723e */ /* 0x000fe400000010ff */
[----:B------:R-:W-:-:S03]  /*18e0*/  F2FP.BF16.F32.PACK_AB R41, R43, R42 ;  /* 0x0000002a2b29723e */ /* 0x000fc600000010ff */
[----:B------:R-:W1:Y:S01]  /*18f0*/  LDC.64 R6, c[0x0][0x220] ;  /* 0x00008800ff067b82 */ /* 0x000e620000000a00 */
[----:B------:R-:W-:Y:S02]  /*1900*/  F2FP.BF16.F32.PACK_AB R48, R49, R48 ;  /* 0x000000303130723e */ /* 0x000fe400000010ff */
[----:B------:R-:W-:Y:S02]  /*1910*/  F2FP.BF16.F32.PACK_AB R42, R45, R44 ;  /* 0x0000002c2d2a723e */ /* 0x000fe400000010ff */
[----:B------:R-:W-:Y:S02]  /*1920*/  F2FP.BF16.F32.PACK_AB R43, R47, R46 ;  /* 0x0000002e2f2b723e */ /* 0x000fe400000010ff */
[----:B------:R-:W-:Y:S02]  /*1930*/  F2FP.BF16.F32.PACK_AB R49, R51, R50 ;  /* 0x000000323331723e */ /* 0x000fe400000010ff */
[----:B------:R-:W-:Y:S02]  /*1940*/  F2FP.BF16.F32.PACK_AB R56, R57, R56 ;  /* 0x000000383938723e */ /* 0x000fe400000010ff */
[----:B------:R-:W-:-:S02]  /*1950*/  F2FP.BF16.F32.PACK_AB R50, R53, R52 ;  /* 0x000000343532723e */ /* 0x000fc400000010ff */
[----:B------:R-:W-:Y:S02]  /*1960*/  F2FP.BF16.F32.PACK_AB R51, R55, R54 ;  /* 0x000000363733723e */ /* 0x000fe400000010ff */
[----:B------:R-:W-:Y:S02]  /*1970*/  F2FP.BF16.F32.PACK_AB R57, R59, R58 ;  /* 0x0000003a3b39723e */ /* 0x000fe400000010ff */
[----:B------:R-:W-:Y:S01]  /*1980*/  F2FP.BF16.F32.PACK_AB R64, R65, R64 ;  /* 0x000000404140723e */ /* 0x000fe200000010ff */
[----:B------:R-:W-:Y:S01]  /*1990*/  STSM.16.M88.4 [R4], R24 ;  /* 0x0000001804007844 */ /* 0x000fe20000000200 */
[----:B------:R-:W-:Y:S02]  /*19a0*/  F2FP.BF16.F32.PACK_AB R58, R61, R60 ;  /* 0x0000003c3d3a723e */ /* 0x000fe400000010ff */
[----:B------:R-:W-:Y:S01]  /*19b0*/  F2FP.BF16.F32.PACK_AB R59, R63, R62 ;  /* 0x0000003e3f3b723e */ /* 0x000fe200000010ff */
[----:B------:R2:W-:Y:S01]  /*19c0*/  STSM.16.M88.4 [R4+0x20], R32 ;  /* 0x0000202004007844 */ /* 0x0005e20000000200 */
[----:B------:R-:W-:-:S02]  /*19d0*/  F2FP.BF16.F32.PACK_AB R65, R67, R66 ;  /* 0x000000424341723e */ /* 0x000fc400000010ff */
[----:B------:R-:W-:Y:S01]  /*19e0*/  F2FP.BF16.F32.PACK_AB R72, R73, R72 ;  /* 0x000000484948723e */ /* 0x000fe200000010ff */
[----:B------:R-:W-:Y:S01]  /*19f0*/  STSM.16.M88.4 [R4+0x40], R40 ;  /* 0x0000402804007844 */ /* 0x000fe20000000200 */
[----:B------:R-:W-:Y:S02]  /*1a00*/  F2FP.BF16.F32.PACK_AB R66, R69, R68 ;  /* 0x000000444542723e */ /* 0x000fe400000010ff */
[----:B------:R-:W-:Y:S01]  /*1a10*/  F2FP.BF16.F32.PACK_AB R67, R71, R70 ;  /* 0x000000464743723e */ /* 0x000fe200000010ff */
[----:B------:R-:W-:Y:S01]  /*1a20*/  STSM.16.M88.4 [R4+0x60], R48 ;  /* 0x0000603004007844 */ /* 0x000fe20000000200 */
[----:B------:R-:W-:Y:S02]  /*1a30*/  F2FP.BF16.F32.PACK_AB R73, R75, R74 ;  /* 0x0000004a4b49723e */ /* 0x000fe400000010ff */
[----:B------:R-:W-:Y:S01]  /*1a40*/  F2FP.BF16.F32.PACK_AB R80, R81, R80 ;  /* 0x000000505150723e */ /* 0x000fe200000010ff */
[----:B------:R-:W-:Y:S01]  /*1a50*/  STSM.16.M88.4 [R4+0x80], R56 ;  /* 0x0000803804007844 */ /* 0x000fe20000000200 */
[----:B------:R-:W-:-:S02]  /*1a60*/  F2FP.BF16.F32.PACK_AB R74, R77, R76 ;  /* 0x0000004c4d4a723e */ /* 0x000fc400000010ff */
[----:B------:R-:W-:Y:S01]  /*1a70*/  F2FP.BF16.F32.PACK_AB R75, R79, R78 ;  /* 0x0000004e4f4b723e */ /* 0x000fe200000010ff */
[----:B------:R-:W-:Y:S01]  /*1a80*/  STSM.16.M88.4 [R4+0xa0], R64 ;  /* 0x0000a04004007844 */ /* 0x000fe20000000200 */
[----:B------:R-:W-:Y:S02]  /*1a90*/  F2FP.BF16.F32.PACK_AB R81, R83, R82 ;  /* 0x000000525351723e */ /* 0x000fe400000010ff */
[----:B------:R-:W-:Y:S01]  /*1aa0*/  F2FP.BF16.F32.PACK_AB R82, R85, R84 ;  /* 0x000000545552723e */ /* 0x000fe200000010ff */
[----:B------:R-:W-:Y:S01]  /*1ab0*/  STSM.16.M88.4 [R4+0xc0], R72 ;  /* 0x0000c04804007844 */ /* 0x000fe20000000200 */
[----:B------:R-:W-:Y:S02]  /*1ac0*/  F2FP.BF16.F32.PACK_AB R83, R87, R86 ;  /* 0x000000565753723e */ /* 0x000fe400000010ff */
[----:B------:R-:W-:Y:S02]  /*1ad0*/  LEA R99, R99, UR14, 0x1 ;  /* 0x0000000e63637c11 */ /* 0x000fe4000f8e08ff */
[----:B------:R-:W-:Y:S01]  /*1ae0*/  LOP3.LUT R2, R5, 0x78, R2, 0xf8, !PT ;  /* 0x0000007805027812 */ /* 0x000fe200078ef802 */
[----:B------:R1:W-:Y:S01]  /*1af0*/  STSM.16.M88.4 [R4+0xe0], R80 ;  /* 0x0000e05004007844 */ /* 0x0003e20000000200 */
[C---:B------:R-:W-:Y:S01]  /*1b00*/  LOP3.LUT R5, R3.reuse, 0x10, RZ, 0xfc, !PT ;  /* 0x0000001003057812 */ /* 0x040fe200078efcff */
[----:B------:R-:W-:Y:S01]  /*1b10*/  BAR.SYNC.DEFER_BLOCKING 0x0 ;  /* 0x0000000000007b1d */ /* 0x000fe20000010000 */
[----:B------:R-:W-:Y:S01]  /*1b20*/  ISETP.GE.AND P0, PT, R2, 0xc00, PT ;  /* 0x00000c000200780c */ /* 0x000fe20003f06270 */
[C---:B------:R-:W-:Y:S01]  /*1b30*/  IMAD R37, R3.reuse, 0xc00, R2 ;  /* 0x00000c0003257824 */ /* 0x040fe200078e0202 */
[----:B------:R-:W-:-:S02]  /*1b40*/  LOP3.LUT R29, R3, 0x20, RZ, 0xfc, !PT ;  /* 0x00000020031d7812 */ /* 0x000fc400078efcff */
[-C--:B------:R-:W-:Y:S01]  /*1b50*/  ISETP.LT.AND P1, PT, R3, R0.reuse, !P0 ;  /* 0x000000000300720c */ /* 0x080fe20004721270 */
[----:B--2---:R-:W-:Y:S01]  /*1b60*/  VIADD R35, R37, 0xc000 ;  /* 0x0000c00025237836 */ /* 0x004fe20000000000 */
[----:B------:R-:W-:Y:S01]  /*1b70*/  LOP3.LUT R31, R3, 0x30, RZ, 0xfc, !PT ;  /* 0x00000030031f7812 */ /* 0x000fe200078efcff */
[----:B------:R-:W-:Y:S01]  /*1b80*/  VIADD R39, R37, 0x48000 ;  /* 0x0004800025277836 */ /* 0x000fe20000000000 */
[----:B------:R-:W-:Y:S02]  /*1b90*/  LOP3.LUT R33, R3, 0x40, RZ, 0xfc, !PT ;  /* 0x0000004003217812 */ /* 0x000fe400078efcff */
[-C--:B------:R-:W-:Y:S01]  /*1ba0*/  ISETP.LT.AND P6, PT, R5, R0.reuse, !P0 ;  /* 0x000000000500720c */ /* 0x080fe200047c1270 */
[----:B-1----:R-:W-:Y:S01]  /*1bb0*/  IMAD.WIDE R4, R37, 0x2, R6 ;  /* 0x0000000225047825 */ /* 0x002fe200078e0206 */
[-C--:B------:R-:W-:Y:S02]  /*1bc0*/  ISETP.LT.AND P5, PT, R29, R0.reuse, !P0 ;  /* 0x000000001d00720c */ /* 0x080fe400047a1270 */
[----:B------:R-:W-:-:S02]  /*1bd0*/  ISETP.LT.AND P4, PT, R31, R0, !P0 ;  /* 0x000000001f00720c */ /* 0x000fc40004781270 */
[----:B------:R-:W-:Y:S02]  /*1be0*/  LOP3.LUT R29, R3, 0x50, RZ, 0xfc, !PT ;  /* 0x00000050031d7812 */ /* 0x000fe400078efcff */
[-C--:B------:R-:W-:Y:S02]  /*1bf0*/  ISETP.LT.AND P3, PT, R33, R0.reuse, !P0 ;  /* 0x000000002100720c */ /* 0x080fe40004761270 */
[C---:B------:R-:W-:Y:S02]  /*1c00*/  LOP3.LUT R31, R3.reuse, 0x60, RZ, 0xfc, !PT ;  /* 0x00000060031f7812 */ /* 0x040fe400078efcff */
[----:B------:R-:W-:Y:S01]  /*1c10*/  LOP3.LUT R33, R3, 0x70, RZ, 0xfc, !PT ;  /* 0x0000007003217812 */ /* 0x000fe200078efcff */
[----:B------:R-:W1:Y:S01]  /*1c20*/  LDS.128 R44, [R99] ;  /* 0x00000000632c7984 */ /* 0x000e620000000c00 */
[----:B------:R-:W-:Y:S01]  /*1c30*/  ISETP.LT.AND P2, PT, R29, R0, !P0 ;  /* 0x000000001d00720c */ /* 0x000fe20004741270 */
[----:B------:R-:W-:Y:S02]  /*1c40*/  VIADD R29, R37, 0x18000 ;  /* 0x00018000251d7836 */ /* 0x000fe40000000000 */
[----:B------:R-:W2:Y:S01]  /*1c50*/  LDS.128 R52, [R99+0x1100] ;  /* 0x0011000063347984 */ /* 0x000ea20000000c00 */
[----:B------:R-:W-:-:S03]  /*1c60*/  IMAD.WIDE R2, R35, 0x2, R6 ;  /* 0x0000000223027825 */ /* 0x000fc600078e0206 */
[----:B------:R-:W3:Y:S01]  /*1c70*/  LDS.128 R24, [R99+0x2200] ;  /* 0x0022000063187984 */ /* 0x000ee20000000c00 */
[----:B------:R-:W-:Y:S02]  /*1c80*/  VIADD R35, R37, 0x3c000 ;  /* 0x0003c00025237836 */ /* 0x000fe40000000000 */
[--C-:B------:R-:W-:Y:S01]  /*1c90*/  IMAD.WIDE R28, R29, 0x2, R6.reuse ;  /* 0x000000021d1c7825 */ /* 0x100fe200078e0206 */
[----:B------:R-:W4:Y:S04]  /*1ca0*/  LDS.128 R20, [R99+0x3300] ;  /* 0x0033000063147984 */ /* 0x000f280000000c00 */
[----:B------:R-:W5:Y:S04]  /*1cb0*/  LDS.128 R16, [R99+0x4400] ;  /* 0x0044000063107984 */ /* 0x000f680000000c00 */
[----:B------:R-:W5:Y:S04]  /*1cc0*/  LDS.128 R12, [R99+0x5500] ;  /* 0x00550000630c7984 */ /* 0x000f680000000c00 */
[----:B------:R-:W5:Y:S04]  /*1cd0*/  LDS.128 R8, [R99+0x6600] ;  /* 0x0066000063087984 */ /* 0x000f680000000c00 */
[----:B-1----:R1:W-:Y:S01]  /*1ce0*/  @P1 STG.E.128 desc[UR18][R4.64], R44 ;  /* 0x0000002c04001986 */ /* 0x0023e2000c101d12 */
[-C--:B------:R-:W-:Y:S01]  /*1cf0*/  ISETP.LT.AND P1, PT, R31, R0.reuse, !P0 ;  /* 0x000000001f00720c */ /* 0x080fe20004721270 */
[----:B------:R-:W-:Y:S01]  /*1d00*/  VIADD R31, R37, 0x24000 ;  /* 0x00024000251f7836 */ /* 0x000fe20000000000 */
[----:B------:R-:W-:Y:S01]  /*1d10*/  ISETP.LT.AND P0, PT, R33, R0, !P0 ;  /* 0x000000002100720c */ /* 0x000fe20004701270 */
[----:B------:R-:W-:Y:S01]  /*1d20*/  VIADD R33, R37, 0x30000 ;  /* 0x0003000025217836 */ /* 0x000fe20000000000 */
[----:B--2---:R2:W-:Y:S01]  /*1d30*/  @P6 STG.E.128 desc[UR18][R2.64], R52 ;  /* 0x0000003402006986 */ /* 0x0045e2000c101d12 */
[----:B------:R-:W-:-:S03]  /*1d40*/  IMAD.WIDE R30, R31, 0x2, R6 ;  /* 0x000000021f1e7825 */ /* 0x000fc600078e0206 */
[----:B---3--:R2:W-:Y:S04]  /*1d50*/  @P5 STG.E.128 desc[UR18][R28.64], R24 ;  /* 0x000000181c005986 */ /* 0x0085e8000c101d12 */
[----:B----4-:R2:W-:Y:S01]  /*1d60*/  @P4 STG.E.128 desc[UR18][R30.64], R20 ;  /* 0x000000141e004986 */ /* 0x0105e2000c101d12 */
[----:B-1----:R-:W-:-:S04]  /*1d70*/  IMAD.WIDE R4, R33, 0x2, R6 ;  /* 0x0000000221047825 */ /* 0x002fc800078e0206 */
[--C-:B------:R-:W-:Y:S01]  /*1d80*/  IMAD.WIDE R32, R35, 0x2, R6.reuse ;  /* 0x0000000223207825 */ /* 0x100fe200078e0206 */
[----:B-----5:R2:W-:Y:S03]  /*1d90*/  @P3 STG.E.128 desc[UR18][R4.64], R16 ;  /* 0x0000001004003986 */ /* 0x0205e6000c101d12 */
[----:B------:R-:W-:Y:S01]  /*1da0*/  IMAD.WIDE R34, R39, 0x2, R6 ;  /* 0x0000000227227825 */ /* 0x000fe200078e0206 */
[----:B------:R2:W-:Y:S04]  /*1db0*/  @P2 STG.E.128 desc[UR18][R32.64], R12 ;  /* 0x0000000c20002986 */ /* 0x0005e8000c101d12 */
[----:B------:R2:W-:Y:S01]  /*1dc0*/  @P1 STG.E.128 desc[UR18][R34.64], R8 ;  /* 0x0000000822001986 */ /* 0x0005e2000c101d12 */
[----:B------:R-:W-:Y:S05]  /*1dd0*/  @!P0 EXIT ;  /* 0x000000000000894d */ /* 0x000fea0003800000 */
[----:B------:R-:W1:Y:S01]  /*1de0*/  LDS.128 R96, [R99+0x7700] ;  /* 0x0077000063607984 */ /* 0x000e620000000c00 */
[----:B------:R-:W-:-:S04]  /*1df0*/  VIADD R37, R37, 0x54000 ;  /* 0x0005400025257836 */ /* 0x000fc80000000000 */
[----:B------:R-:W-:-:S05]  /*1e00*/  IMAD.WIDE R6, R37, 0x2, R6 ;  /* 0x0000000225067825 */ /* 0x000fca00078e0206 */
[----:B-1----:R-:W-:Y:S01]  /*1e10*/  STG.E.128 desc[UR18][R6.64], R96 ;  /* 0x0000006006007986 */ /* 0x002fe2000c101d12 */
[----:B------:R-:W-:Y:S05]  /*1e20*/  EXIT ;  /* 0x000000000000794d */ /* 0x000fea0003800000 */
.L_x_1:
[----:B------:R-:W-:-:S00]  /*1e30*/  BRA `(.L_x_1) ;  /* 0xfffffffc00fc7947 */ /* 0x000fc0000383ffff */
[----:B------:R-:W-:-:S00]  /*1e40*/  NOP ;  /* 0x0000000000007918 */ /* 0x000fc00000000000 */
        /* <DEDUP_REMOVED lines=11> */
.L_x_2:


//--------------------- .nv.shared.triton_mm      --------------------------
	.section	.nv.shared.triton_mm,"aw",@nobits
	.sectionflags	@""
	.align	16
	.zero		1024


//--------------------- .nv.constant0.triton_mm   --------------------------
	.section	.nv.constant0.triton_mm,"a",@progbits
	.sectionflags	@""
	.align	4
.nv.constant0.triton_mm:
	.zero		556
